.version 4.1
.target sm_52
.entry bench(.param .u64 I){
    .reg .b64   ptr;
    .reg .pred  po<1>;
    .reg .b32   r32i<1>;
    ld.param.u64 ptr, [I];
    cvta.to.global.u64  ptr, ptr;
    ldu.global.b32 r32i0, [ptr+0];
    testp.infinite.f32 po0, r32i0;
    @po0 st.global.b8 [ptr+0], 0;
}


// ===== COMPILED SASS (sm_100) =====

	.target	sm_100

	.elftype	@"ET_EXEC"


//--------------------- .note.nv.tkinfo           --------------------------
	.section	.note.nv.tkinfo,"",@"SHT_NOTE"
	.sectionflags	@"SHF_NOTE_NV_TKINFO"
	.tkinfo
        /*0018*/ 	.word	0x00000002
        /*0030*/ 	.string	""
        /*0030*/ 	.string	"ptxas"
        /*0030*/ 	.string	"Cuda compilation tools, release 13.0, V13.0.88"
        /*0030*/ 	.string	"Build cuda_13.0.r13.0/compiler.36424714_0"
        /*0030*/ 	.string	"-arch sm_100 "



//--------------------- .note.nv.cuinfo           --------------------------
	.section	.note.nv.cuinfo,"",@"SHT_NOTE"
	.sectionflags	@"SHF_NOTE_NV_CUINFO"
        /*0018*/ 	.short	0x0002
        /*001a*/ 	.short	0x0034
        /*001c*/ 	.short	0x0082
	.zero		2


//--------------------- .nv.info                  --------------------------
	.section	.nv.info,"",@"SHT_CUDA_INFO"
	.align	4


	//----- nvinfo : EIATTR_REGCOUNT
	.align		4
        /*0000*/ 	.byte	0x04, 0x2f
        /*0002*/ 	.short	(.L_1 - .L_0)
	.align		4
.L_0:
        /*0004*/ 	.word	index@(bench)
        /*0008*/ 	.word	0x00000006


	//----- nvinfo : EIATTR_FRAME_SIZE
	.align		4
.L_1:
        /*000c*/ 	.byte	0x04, 0x11
        /*000e*/ 	.short	(.L_3 - .L_2)
	.align		4
.L_2:
        /*0010*/ 	.word	index@(bench)
        /*0014*/ 	.word	0x00000000


	//----- nvinfo : EIATTR_MIN_STACK_SIZE
	.align		4
.L_3:
        /*0018*/ 	.byte	0x04, 0x12
        /*001a*/ 	.short	(.L_5 - .L_4)
	.align		4
.L_4:
        /*001c*/ 	.word	index@(bench)
        /*0020*/ 	.word	0x00000000
.L_5:


//--------------------- .nv.compat                --------------------------
	.section	.nv.compat,"",@"SHT_CUDA_COMPAT_INFO"
	.align	4
        /*0000*/ 	.byte	0x02, 0x09, 0x00, 0x00, 0x02, 0x02, 0x01, 0x00, 0x02, 0x05, 0x05, 0x00, 0x03, 0x07, 0x01, 0x01
        /*0010*/ 	.byte	0x02, 0x03, 0x00, 0x00, 0x02, 0x06, 0x01, 0x00, 0x04, 0x0b, 0x08, 0x00, 0x09, 0x00, 0x00, 0x00
        /*0020*/ 	.byte	0x00, 0x00, 0x00, 0x00


//--------------------- .nv.info.bench            --------------------------
	.section	.nv.info.bench,"",@"SHT_CUDA_INFO"
	.sectionflags	@""
	.align	4


	//----- nvinfo : EIATTR_CUDA_API_VERSION
	.align		4
        /*0000*/ 	.byte	0x04, 0x37
        /*0002*/ 	.short	(.L_7 - .L_6)
.L_6:
        /*0004*/ 	.word	0x00000082


	//----- nvinfo : EIATTR_KPARAM_INFO
	.align		4
.L_7:
        /*0008*/ 	.byte	0x04, 0x17
        /*000a*/ 	.short	(.L_9 - .L_8)
.L_8:
        /*000c*/ 	.word	0x00000000
        /*0010*/ 	.short	0x0000
        /*0012*/ 	.short	0x0000
        /*0014*/ 	.byte	0x00, 0xf0, 0x21, 0x00


	//----- nvinfo : EIATTR_SPARSE_MMA_MASK
	.align		4
.L_9:
        /*0018*/ 	.byte	0x03, 0x50
        /*001a*/ 	.short	0x0000


	//----- nvinfo : EIATTR_MAXREG_COUNT
	.align		4
        /*001c*/ 	.byte	0x03, 0x1b
        /*001e*/ 	.short	0x00ff


	//----- nvinfo : EIATTR_MERCURY_ISA_VERSION
	.align		4
        /*0020*/ 	.byte	0x03, 0x5f
        /*0022*/ 	.short	0x0101


	//----- nvinfo : EIATTR_VRC_CTA_INIT_COUNT
	.align		4
        /*0024*/ 	.byte	0x02, 0x4a
	.zero		1
	.zero		1


	//----- nvinfo : EIATTR_EXIT_INSTR_OFFSETS
	.align		4
        /*0028*/ 	.byte	0x04, 0x1c
        /*002a*/ 	.short	(.L_11 - .L_10)


	//   ....[0]....
.L_10:
        /*002c*/ 	.word	0x00000060


	//   ....[1]....
        /*0030*/ 	.word	0x00000080


	//----- nvinfo : EIATTR_CBANK_PARAM_SIZE
	.align		4
.L_11:
        /*0034*/ 	.byte	0x03, 0x19
        /*0036*/ 	.short	0x0008


	//----- nvinfo : EIATTR_PARAM_CBANK
	.align		4
        /*0038*/ 	.byte	0x04, 0x0a
        /*003a*/ 	.short	(.L_13 - .L_12)
	.align		4
.L_12:
        /*003c*/ 	.word	index@(.nv.constant0.bench)
        /*0040*/ 	.short	0x0380
        /*0042*/ 	.short	0x0008


	//----- nvinfo : EIATTR_SW_WAR
	.align		4
.L_13:
        /*0044*/ 	.byte	0x04, 0x36
        /*0046*/ 	.short	(.L_15 - .L_14)
.L_14:
        /*0048*/ 	.word	0x00000008
.L_15:


//--------------------- .nv.callgraph             --------------------------
	.section	.nv.callgraph,"",@"SHT_CUDA_CALLGRAPH"
	.align	4
	.sectionentsize	8
	.align		4
        /*0000*/ 	.word	0x00000000
	.align		4
        /*0004*/ 	.word	0xffffffff
	.align		4
        /*0008*/ 	.word	0x00000000
	.align		4
        /*000c*/ 	.word	0xfffffffe
	.align		4
        /*0010*/ 	.word	0x00000000
	.align		4
        /*0014*/ 	.word	0xfffffffd
	.align		4
        /*0018*/ 	.word	0x00000000
	.align		4
        /*001c*/ 	.word	0xfffffffc


//--------------------- .text.bench               --------------------------
	.section	.text.bench,"ax",@progbits
	.align	128
.text.bench:
        .type           bench,@function
        .size           bench,(.L_x_1 - bench)
        .other          bench,@"STO_CUDA_ENTRY STV_DEFAULT"
bench:
[----:B------:R-:W-:Y:S08]  /*0000*/  LDC R1, c[0x0][0x37c] ;  /* 0x0000df00ff017b82 */ /* 0x000ff00000000800 */
[----:B------:R-:W0:Y:S01]  /*0010*/  LDC.64 R2, c[0x0][0x380] ;  /* 0x0000e000ff027b82 */ /* 0x000e220000000a00 */
[----:B------:R-:W0:Y:S02]  /*0020*/  LDCU.64 UR4, c[0x0][0x358] ;  /* 0x00006b00ff0477ac */ /* 0x000e240008000a00 */
[----:B0-----:R-:W2:Y:S02]  /*0030*/  LDG.E R0, desc[UR4][R2.64] ;  /* 0x0000000402007981 */ /* 0x001ea4000c1e1900 */
[----:B--2---:R-:W-:-:S04]  /*0040*/  LOP3.LUT R0, R0, 0x7fffffff, RZ, 0xc0, !PT ;  /* 0x7fffffff00007812 */ /* 0x004fc800078ec0ff */
[----:B------:R-:W-:-:S13]  /*0050*/  ISETP.NE.U32.AND P0, PT, R0, 0x7f800000, PT ;  /* 0x7f8000000000780c */ /* 0x000fda0003f05070 */
[----:B------:R-:W-:Y:S05]  /*0060*/  @P0 EXIT ;  /* 0x000000000000094d */ /* 0x000fea0003800000 */
[----:B------:R-:W-:Y:S01]  /*0070*/  STG.E.U8 desc[UR4][R2.64], RZ ;  /* 0x000000ff02007986 */ /* 0x000fe2000c101104 */
[----:B------:R-:W-:Y:S05]  /*0080*/  EXIT ;  /* 0x000000000000794d */ /* 0x000fea0003800000 */
.L_x_0:
[----:B------:R-:W-:-:S00]  /*0090*/  BRA `(.L_x_0) ;  /* 0xfffffffc00fc7947 */ /* 0x000fc0000383ffff */
[----:B------:R-:W-:-:S00]  /*00a0*/  NOP ;  /* 0x0000000000007918 */ /* 0x000fc00000000000 */
        /* <DEDUP_REMOVED lines=13> */
.L_x_1:


//--------------------- .nv.shared.reserved.0     --------------------------
	.section	.nv.shared.reserved.0,"aw",@nobits
	.weak		__nv_reservedSMEM_offset_0_alias
	.size		__nv_reservedSMEM_offset_0_alias, 0, 64
	.other		__nv_reservedSMEM_offset_0_alias,@"STO_CUDA_RESERVED_SHARED STV_DEFAULT"
__nv_reservedSMEM_offset_0_alias:
	.zero		0
	.zero		64


//--------------------- .nv.constant0.bench       --------------------------
	.section	.nv.constant0.bench,"a",@progbits
	.sectionflags	@""
	.align	4
.nv.constant0.bench:
	.zero		904


//--------------------- SYMBOLS --------------------------

	.type		.nv.reservedSmem.offset0,@object
	.size		.nv.reservedSmem.offset0,0x4
